//
// Generated by NVIDIA NVVM Compiler
//
// Compiler Build ID: CL-36424714
// Cuda compilation tools, release 13.0, V13.0.88
// Based on NVVM 20.0.0
//

.version 9.0
.target sm_100
.address_size 64

	// .globl	_Z3sumPii

.visible .entry _Z3sumPii(
	.param .u64 .ptr .align 1 _Z3sumPii_param_0,
	.param .u32 _Z3sumPii_param_1
)
{
	.reg .pred 	%p<10>;
	.reg .b32 	%r<110>;
	.reg .b64 	%rd<16>;

	ld.param.u64 	%rd8, [_Z3sumPii_param_0];
	ld.param.u32 	%r33, [_Z3sumPii_param_1];
	cvta.to.global.u64 	%rd1, %rd8;
	setp.lt.s32 	%p1, %r33, 2;
	@%p1 bra 	$L__BB0_15;
	ld.global.u32 	%r109, [%rd1];
	add.s32 	%r2, %r33, -1;
	add.s32 	%r36, %r33, -2;
	and.b32  	%r3, %r2, 15;
	setp.lt.u32 	%p2, %r36, 15;
	mov.b32 	%r103, 1;
	@%p2 bra 	$L__BB0_5;
	and.b32  	%r38, %r2, -16;
	neg.s32 	%r96, %r38;
	add.s64 	%rd14, %rd1, 32;
	mov.b32 	%r95, 0;
$L__BB0_3:
	.pragma "nounroll";
	ld.global.u32 	%r39, [%rd14+-28];
	add.s32 	%r40, %r109, %r39;
	ld.global.u32 	%r41, [%rd14+-24];
	add.s32 	%r42, %r40, %r41;
	ld.global.u32 	%r43, [%rd14+-20];
	add.s32 	%r44, %r42, %r43;
	ld.global.u32 	%r45, [%rd14+-16];
	add.s32 	%r46, %r44, %r45;
	ld.global.u32 	%r47, [%rd14+-12];
	add.s32 	%r48, %r46, %r47;
	ld.global.u32 	%r49, [%rd14+-8];
	add.s32 	%r50, %r48, %r49;
	ld.global.u32 	%r51, [%rd14+-4];
	add.s32 	%r52, %r50, %r51;
	ld.global.u32 	%r53, [%rd14];
	add.s32 	%r54, %r52, %r53;
	ld.global.u32 	%r55, [%rd14+4];
	add.s32 	%r56, %r54, %r55;
	ld.global.u32 	%r57, [%rd14+8];
	add.s32 	%r58, %r56, %r57;
	ld.global.u32 	%r59, [%rd14+12];
	add.s32 	%r60, %r58, %r59;
	ld.global.u32 	%r61, [%rd14+16];
	add.s32 	%r62, %r60, %r61;
	ld.global.u32 	%r63, [%rd14+20];
	add.s32 	%r64, %r62, %r63;
	ld.global.u32 	%r65, [%rd14+24];
	add.s32 	%r66, %r64, %r65;
	ld.global.u32 	%r67, [%rd14+28];
	add.s32 	%r68, %r66, %r67;
	ld.global.u32 	%r69, [%rd14+32];
	add.s32 	%r109, %r68, %r69;
	add.s32 	%r96, %r96, 16;
	add.s32 	%r95, %r95, 16;
	add.s64 	%rd14, %rd14, 64;
	setp.ne.s32 	%p3, %r96, 0;
	@%p3 bra 	$L__BB0_3;
	add.s32 	%r103, %r95, 1;
$L__BB0_5:
	setp.eq.s32 	%p4, %r3, 0;
	@%p4 bra 	$L__BB0_14;
	and.b32  	%r15, %r2, 7;
	setp.lt.u32 	%p5, %r3, 8;
	@%p5 bra 	$L__BB0_8;
	mul.wide.u32 	%rd9, %r103, 4;
	add.s64 	%rd10, %rd1, %rd9;
	ld.global.u32 	%r71, [%rd10];
	add.s32 	%r72, %r109, %r71;
	ld.global.u32 	%r73, [%rd10+4];
	add.s32 	%r74, %r72, %r73;
	ld.global.u32 	%r75, [%rd10+8];
	add.s32 	%r76, %r74, %r75;
	ld.global.u32 	%r77, [%rd10+12];
	add.s32 	%r78, %r76, %r77;
	ld.global.u32 	%r79, [%rd10+16];
	add.s32 	%r80, %r78, %r79;
	ld.global.u32 	%r81, [%rd10+20];
	add.s32 	%r82, %r80, %r81;
	ld.global.u32 	%r83, [%rd10+24];
	add.s32 	%r84, %r82, %r83;
	ld.global.u32 	%r85, [%rd10+28];
	add.s32 	%r109, %r84, %r85;
	add.s32 	%r103, %r103, 8;
$L__BB0_8:
	setp.eq.s32 	%p6, %r15, 0;
	@%p6 bra 	$L__BB0_14;
	and.b32  	%r21, %r2, 3;
	setp.lt.u32 	%p7, %r15, 4;
	@%p7 bra 	$L__BB0_11;
	mul.wide.u32 	%rd11, %r103, 4;
	add.s64 	%rd12, %rd1, %rd11;
	ld.global.u32 	%r87, [%rd12];
	add.s32 	%r88, %r109, %r87;
	ld.global.u32 	%r89, [%rd12+4];
	add.s32 	%r90, %r88, %r89;
	ld.global.u32 	%r91, [%rd12+8];
	add.s32 	%r92, %r90, %r91;
	ld.global.u32 	%r93, [%rd12+12];
	add.s32 	%r109, %r92, %r93;
	add.s32 	%r103, %r103, 4;
$L__BB0_11:
	setp.eq.s32 	%p8, %r21, 0;
	@%p8 bra 	$L__BB0_14;
	mul.wide.u32 	%rd13, %r103, 4;
	add.s64 	%rd15, %rd1, %rd13;
	neg.s32 	%r107, %r21;
$L__BB0_13:
	.pragma "nounroll";
	ld.global.u32 	%r94, [%rd15];
	add.s32 	%r109, %r109, %r94;
	add.s64 	%rd15, %rd15, 4;
	add.s32 	%r107, %r107, 1;
	setp.ne.s32 	%p9, %r107, 0;
	@%p9 bra 	$L__BB0_13;
$L__BB0_14:
	st.global.u32 	[%rd1], %r109;
$L__BB0_15:
	ret;

}


// ===== COMPILED SASS (sm_100) =====

	.target	sm_100

	.elftype	@"ET_EXEC"


//--------------------- .note.nv.tkinfo           --------------------------
	.section	.note.nv.tkinfo,"",@"SHT_NOTE"
	.sectionflags	@"SHF_NOTE_NV_TKINFO"
	.tkinfo
        /*0018*/ 	.word	0x00000002
        /*0030*/ 	.string	""
        /*0030*/ 	.string	"ptxas"
        /*0030*/ 	.string	"Cuda compilation tools, release 13.0, V13.0.88"
        /*0030*/ 	.string	"Build cuda_13.0.r13.0/compiler.36424714_0"
        /*0030*/ 	.string	"-arch sm_100 -m 64 "



//--------------------- .note.nv.cuinfo           --------------------------
	.section	.note.nv.cuinfo,"",@"SHT_NOTE"
	.sectionflags	@"SHF_NOTE_NV_CUINFO"
        /*0018*/ 	.short	0x0002
        /*001a*/ 	.short	0x0064
        /*001c*/ 	.short	0x0082
	.zero		2


//--------------------- .nv.info                  --------------------------
	.section	.nv.info,"",@"SHT_CUDA_INFO"
	.align	4


	//----- nvinfo : EIATTR_REGCOUNT
	.align		4
        /*0000*/ 	.byte	0x04, 0x2f
        /*0002*/ 	.short	(.L_1 - .L_0)
	.align		4
.L_0:
        /*0004*/ 	.word	index@(_Z3sumPii)
        /*0008*/ 	.word	0x0000001c


	//----- nvinfo : EIATTR_FRAME_SIZE
	.align		4
.L_1:
        /*000c*/ 	.byte	0x04, 0x11
        /*000e*/ 	.short	(.L_3 - .L_2)
	.align		4
.L_2:
        /*0010*/ 	.word	index@(_Z3sumPii)
        /*0014*/ 	.word	0x00000000


	//----- nvinfo : EIATTR_MIN_STACK_SIZE
	.align		4
.L_3:
        /*0018*/ 	.byte	0x04, 0x12
        /*001a*/ 	.short	(.L_5 - .L_4)
	.align		4
.L_4:
        /*001c*/ 	.word	index@(_Z3sumPii)
        /*0020*/ 	.word	0x00000000
.L_5:


//--------------------- .nv.compat                --------------------------
	.section	.nv.compat,"",@"SHT_CUDA_COMPAT_INFO"
	.align	4
        /*0000*/ 	.byte	0x02, 0x09, 0x00, 0x00, 0x02, 0x02, 0x01, 0x00, 0x02, 0x05, 0x05, 0x00, 0x03, 0x07, 0x01, 0x01
        /*0010*/ 	.byte	0x02, 0x03, 0x00, 0x00, 0x02, 0x06, 0x01, 0x00, 0x04, 0x0b, 0x08, 0x00, 0x09, 0x00, 0x00, 0x00
        /*0020*/ 	.byte	0x00, 0x00, 0x00, 0x00


//--------------------- .nv.info._Z3sumPii        --------------------------
	.section	.nv.info._Z3sumPii,"",@"SHT_CUDA_INFO"
	.sectionflags	@""
	.align	4


	//----- nvinfo : EIATTR_CUDA_API_VERSION
	.align		4
        /*0000*/ 	.byte	0x04, 0x37
        /*0002*/ 	.short	(.L_7 - .L_6)
.L_6:
        /*0004*/ 	.word	0x00000082


	//----- nvinfo : EIATTR_KPARAM_INFO
	.align		4
.L_7:
        /*0008*/ 	.byte	0x04, 0x17
        /*000a*/ 	.short	(.L_9 - .L_8)
.L_8:
        /*000c*/ 	.word	0x00000000
        /*0010*/ 	.short	0x0001
        /*0012*/ 	.short	0x0008
        /*0014*/ 	.byte	0x00, 0xf0, 0x11, 0x00


	//----- nvinfo : EIATTR_KPARAM_INFO
	.align		4
.L_9:
        /*0018*/ 	.byte	0x04, 0x17
        /*001a*/ 	.short	(.L_11 - .L_10)
.L_10:
        /*001c*/ 	.word	0x00000000
        /*0020*/ 	.short	0x0000
        /*0022*/ 	.short	0x0000
        /*0024*/ 	.byte	0x00, 0xf5, 0x21, 0x00


	//----- nvinfo : EIATTR_SPARSE_MMA_MASK
	.align		4
.L_11:
        /*0028*/ 	.byte	0x03, 0x50
        /*002a*/ 	.short	0x0000


	//----- nvinfo : EIATTR_MAXREG_COUNT
	.align		4
        /*002c*/ 	.byte	0x03, 0x1b
        /*002e*/ 	.short	0x00ff


	//----- nvinfo : EIATTR_MERCURY_ISA_VERSION
	.align		4
        /*0030*/ 	.byte	0x03, 0x5f
        /*0032*/ 	.short	0x0101


	//----- nvinfo : EIATTR_VRC_CTA_INIT_COUNT
	.align		4
        /*0034*/ 	.byte	0x02, 0x4a
	.zero		1
	.zero		1


	//----- nvinfo : EIATTR_EXIT_INSTR_OFFSETS
	.align		4
        /*0038*/ 	.byte	0x04, 0x1c
        /*003a*/ 	.short	(.L_13 - .L_12)


	//   ....[0]....
.L_12:
        /*003c*/ 	.word	0x00000030


	//   ....[1]....
        /*0040*/ 	.word	0x00000660


	//----- nvinfo : EIATTR_CBANK_PARAM_SIZE
	.align		4
.L_13:
        /*0044*/ 	.byte	0x03, 0x19
        /*0046*/ 	.short	0x000c


	//----- nvinfo : EIATTR_PARAM_CBANK
	.align		4
        /*0048*/ 	.byte	0x04, 0x0a
        /*004a*/ 	.short	(.L_15 - .L_14)
	.align		4
.L_14:
        /*004c*/ 	.word	index@(.nv.constant0._Z3sumPii)
        /*0050*/ 	.short	0x0380
        /*0052*/ 	.short	0x000c


	//----- nvinfo : EIATTR_SW_WAR
	.align		4
.L_15:
        /*0054*/ 	.byte	0x04, 0x36
        /*0056*/ 	.short	(.L_17 - .L_16)
.L_16:
        /*0058*/ 	.word	0x00000008
.L_17:


//--------------------- .nv.callgraph             --------------------------
	.section	.nv.callgraph,"",@"SHT_CUDA_CALLGRAPH"
	.align	4
	.sectionentsize	8
	.align		4
        /*0000*/ 	.word	0x00000000
	.align		4
        /*0004*/ 	.word	0xffffffff
	.align		4
        /*0008*/ 	.word	0x00000000
	.align		4
        /*000c*/ 	.word	0xfffffffe
	.align		4
        /*0010*/ 	.word	0x00000000
	.align		4
        /*0014*/ 	.word	0xfffffffd
	.align		4
        /*0018*/ 	.word	0x00000000
	.align		4
        /*001c*/ 	.word	0xfffffffc


//--------------------- .text._Z3sumPii           --------------------------
	.section	.text._Z3sumPii,"ax",@progbits
	.align	128
        .global         _Z3sumPii
        .type           _Z3sumPii,@function
        .size           _Z3sumPii,(.L_x_7 - _Z3sumPii)
        .other          _Z3sumPii,@"STO_CUDA_ENTRY STV_DEFAULT"
_Z3sumPii:
.text._Z3sumPii:
[----:B------:R-:W-:Y:S08]  /*0000*/  LDC R1, c[0x0][0x37c] ;  /* 0x0000df00ff017b82 */ /* 0x000ff00000000800 */
[----:B------:R-:W0:Y:S02]  /*0010*/  LDC R4, c[0x0][0x388] ;  /* 0x0000e200ff047b82 */ /* 0x000e240000000800 */
[----:B0-----:R-:W-:-:S13]  /*0020*/  ISETP.GE.AND P0, PT, R4, 0x2, PT ;  /* 0x000000020400780c */ /* 0x001fda0003f06270 */
[----:B------:R-:W-:Y:S05]  /*0030*/  @!P0 EXIT ;  /* 0x000000000000894d */ /* 0x000fea0003800000 */
[----:B------:R-:W0:Y:S01]  /*0040*/  LDC.64 R2, c[0x0][0x380] ;  /* 0x0000e000ff027b82 */ /* 0x000e220000000a00 */
[----:B------:R-:W0:Y:S01]  /*0050*/  LDCU.64 UR6, c[0x0][0x358] ;  /* 0x00006b00ff0677ac */ /* 0x000e220008000a00 */
[----:B------:R-:W-:-:S05]  /*0060*/  VIADD R0, R4, 0xfffffffe ;  /* 0xfffffffe04007836 */ /* 0x000fca0000000000 */
[----:B------:R-:W-:Y:S01]  /*0070*/  ISETP.GE.U32.AND P0, PT, R0, 0xf, PT ;  /* 0x0000000f0000780c */ /* 0x000fe20003f06070 */
[----:B------:R-:W-:Y:S02]  /*0080*/  VIADD R0, R4, 0xffffffff ;  /* 0xffffffff04007836 */ /* 0x000fe40000000000 */
[----:B------:R-:W-:-:S03]  /*0090*/  IMAD.MOV.U32 R8, RZ, RZ, 0x1 ;  /* 0x00000001ff087424 */ /* 0x000fc600078e00ff */
[----:B------:R-:W-:Y:S01]  /*00a0*/  LOP3.LUT R4, R0, 0xf, RZ, 0xc0, !PT ;  /* 0x0000000f00047812 */ /* 0x000fe200078ec0ff */
[----:B0-----:R0:W5:Y:S06]  /*00b0*/  LDG.E R5, desc[UR6][R2.64] ;  /* 0x0000000602057981 */ /* 0x00116c000c1e1900 */
[----:B------:R-:W-:Y:S05]  /*00c0*/  @!P0 BRA `(.L_x_0) ;  /* 0x0000000000a08947 */ /* 0x000fea0003800000 */
[----:B------:R-:W1:Y:S01]  /*00d0*/  LDCU.64 UR4, c[0x0][0x380] ;  /* 0x00007000ff0477ac */ /* 0x000e620008000a00 */
[----:B------:R-:W-:Y:S01]  /*00e0*/  LOP3.LUT R9, R0, 0xfffffff0, RZ, 0xc0, !PT ;  /* 0xfffffff000097812 */ /* 0x000fe200078ec0ff */
[----:B------:R-:W-:-:S04]  /*00f0*/  IMAD.MOV.U32 R8, RZ, RZ, RZ ;  /* 0x000000ffff087224 */ /* 0x000fc800078e00ff */
[----:B------:R-:W-:Y:S01]  /*0100*/  IMAD.MOV R9, RZ, RZ, -R9 ;  /* 0x000000ffff097224 */ /* 0x000fe200078e0a09 */
[----:B-1----:R-:W-:-:S04]  /*0110*/  UIADD3 UR4, UP0, UPT, UR4, 0x20, URZ ;  /* 0x0000002004047890 */ /* 0x002fc8000ff1e0ff */
[----:B------:R-:W-:Y:S02]  /*0120*/  UIADD3.X UR5, UPT, UPT, URZ, UR5, URZ, UP0, !UPT ;  /* 0x00000005ff057290 */ /* 0x000fe400087fe4ff */
[----:B------:R-:W-:-:S04]  /*0130*/  IMAD.U32 R14, RZ, RZ, UR4 ;  /* 0x00000004ff0e7e24 */ /* 0x000fc8000f8e00ff */
[----:B------:R-:W-:-:S07]  /*0140*/  IMAD.U32 R7, RZ, RZ, UR5 ;  /* 0x00000005ff077e24 */ /* 0x000fce000f8e00ff */
.L_x_1:
[----:B------:R-:W-:-:S05]  /*0150*/  IMAD.MOV.U32 R6, RZ, RZ, R14 ;  /* 0x000000ffff067224 */ /* 0x000fca00078e000e */
[----:B------:R-:W2:Y:S04]  /*0160*/  LDG.E R16, desc[UR6][R6.64+-0x1c] ;  /* 0xffffe40606107981 */ /* 0x000ea8000c1e1900 */
[----:B------:R-:W2:Y:S04]  /*0170*/  LDG.E R17, desc[UR6][R6.64+-0x18] ;  /* 0xffffe80606117981 */ /* 0x000ea8000c1e1900 */
[----:B------:R-:W3:Y:S04]  /*0180*/  LDG.E R19, desc[UR6][R6.64+-0x14] ;  /* 0xffffec0606137981 */ /* 0x000ee8000c1e1900 */
[----:B------:R-:W3:Y:S04]  /*0190*/  LDG.E R18, desc[UR6][R6.64+-0x10] ;  /* 0xfffff00606127981 */ /* 0x000ee8000c1e1900 */
[----:B------:R-:W4:Y:S04]  /*01a0*/  LDG.E R21, desc[UR6][R6.64+-0xc] ;  /* 0xfffff40606157981 */ /* 0x000f28000c1e1900 */
        /* <DEDUP_REMOVED lines=10> */
[----:B------:R1:W4:Y:S01]  /*0250*/  LDG.E R13, desc[UR6][R6.64+0x20] ;  /* 0x00002006060d7981 */ /* 0x000322000c1e1900 */
[----:B------:R-:W-:-:S02]  /*0260*/  VIADD R9, R9, 0x10 ;  /* 0x0000001009097836 */ /* 0x000fc40000000000 */
[----:B------:R-:W-:-:S03]  /*0270*/  VIADD R8, R8, 0x10 ;  /* 0x0000001008087836 */ /* 0x000fc60000000000 */
[----:B------:R-:W-:Y:S02]  /*0280*/  ISETP.NE.AND P0, PT, R9, RZ, PT ;  /* 0x000000ff0900720c */ /* 0x000fe40003f05270 */
[----:B--2--5:R-:W-:-:S04]  /*0290*/  IADD3 R16, PT, PT, R17, R5, R16 ;  /* 0x0000000511107210 */ /* 0x024fc80007ffe010 */
[----:B---3--:R-:W-:-:S04]  /*02a0*/  IADD3 R16, PT, PT, R18, R16, R19 ;  /* 0x0000001012107210 */ /* 0x008fc80007ffe013 */
[----:B----4-:R-:W-:-:S04]  /*02b0*/  IADD3 R16, PT, PT, R20, R16, R21 ;  /* 0x0000001014107210 */ /* 0x010fc80007ffe015 */
[----:B------:R-:W-:-:S04]  /*02c0*/  IADD3 R16, PT, PT, R22, R16, R23 ;  /* 0x0000001016107210 */ /* 0x000fc80007ffe017 */
[----:B------:R-:W-:-:S04]  /*02d0*/  IADD3 R16, PT, PT, R24, R16, R25 ;  /* 0x0000001018107210 */ /* 0x000fc80007ffe019 */
[----:B------:R-:W-:Y:S02]  /*02e0*/  IADD3 R11, PT, PT, R14, R16, R11 ;  /* 0x000000100e0b7210 */ /* 0x000fe40007ffe00b */
[----:B------:R-:W-:-:S05]  /*02f0*/  IADD3 R14, P1, PT, R6, 0x40, RZ ;  /* 0x00000040060e7810 */ /* 0x000fca0007f3e0ff */
[----:B-1----:R-:W-:Y:S01]  /*0300*/  IMAD.X R7, RZ, RZ, R7, P1 ;  /* 0x000000ffff077224 */ /* 0x002fe200008e0607 */
[----:B------:R-:W-:-:S04]  /*0310*/  IADD3 R11, PT, PT, R15, R11, R12 ;  /* 0x0000000b0f0b7210 */ /* 0x000fc80007ffe00c */
[----:B------:R-:W-:Y:S01]  /*0320*/  IADD3 R5, PT, PT, R13, R11, R10 ;  /* 0x0000000b0d057210 */ /* 0x000fe20007ffe00a */
[----:B------:R-:W-:Y:S06]  /*0330*/  @P0 BRA `(.L_x_1) ;  /* 0xfffffffc00840947 */ /* 0x000fec000383ffff */
[----:B------:R-:W-:-:S07]  /*0340*/  VIADD R8, R8, 0x1 ;  /* 0x0000000108087836 */ /* 0x000fce0000000000 */
.L_x_0:
[----:B------:R-:W-:-:S13]  /*0350*/  ISETP.NE.AND P0, PT, R4, RZ, PT ;  /* 0x000000ff0400720c */ /* 0x000fda0003f05270 */
[----:B------:R-:W-:Y:S05]  /*0360*/  @!P0 BRA `(.L_x_2) ;  /* 0x0000000000b88947 */ /* 0x000fea0003800000 */
[----:B------:R-:W-:Y:S02]  /*0370*/  ISETP.GE.U32.AND P0, PT, R4, 0x8, PT ;  /* 0x000000080400780c */ /* 0x000fe40003f06070 */
[----:B------:R-:W-:-:S04]  /*0380*/  LOP3.LUT R16, R0, 0x7, RZ, 0xc0, !PT ;  /* 0x0000000700107812 */ /* 0x000fc800078ec0ff */
[----:B------:R-:W-:-:S07]  /*0390*/  ISETP.NE.AND P1, PT, R16, RZ, PT ;  /* 0x000000ff1000720c */ /* 0x000fce0003f25270 */
[----:B------:R-:W-:Y:S06]  /*03a0*/  @!P0 BRA `(.L_x_3) ;  /* 0x00000000003c8947 */ /* 0x000fec0003800000 */
[----:B------:R-:W1:Y:S02]  /*03b0*/  LDC.64 R6, c[0x0][0x380] ;  /* 0x0000e000ff067b82 */ /* 0x000e640000000a00 */
[----:B-1----:R-:W-:-:S05]  /*03c0*/  IMAD.WIDE.U32 R6, R8, 0x4, R6 ;  /* 0x0000000408067825 */ /* 0x002fca00078e0006 */
[----:B------:R-:W2:Y:S04]  /*03d0*/  LDG.E R4, desc[UR6][R6.64] ;  /* 0x0000000606047981 */ /* 0x000ea8000c1e1900 */
[----:B------:R-:W2:Y:S04]  /*03e0*/  LDG.E R9, desc[UR6][R6.64+0x4] ;  /* 0x0000040606097981 */ /* 0x000ea8000c1e1900 */
[----:B------:R-:W3:Y:S04]  /*03f0*/  LDG.E R11, desc[UR6][R6.64+0x8] ;  /* 0x00000806060b7981 */ /* 0x000ee8000c1e1900 */
[----:B------:R-:W3:Y:S04]  /*0400*/  LDG.E R10, desc[UR6][R6.64+0xc] ;  /* 0x00000c06060a7981 */ /* 0x000ee8000c1e1900 */
[----:B------:R-:W4:Y:S04]  /*0410*/  LDG.E R13, desc[UR6][R6.64+0x10] ;  /* 0x00001006060d7981 */ /* 0x000f28000c1e1900 */
[----:B------:R-:W4:Y:S04]  /*0420*/  LDG.E R12, desc[UR6][R6.64+0x14] ;  /* 0x00001406060c7981 */ /* 0x000f28000c1e1900 */
[----:B------:R-:W4:Y:S04]  /*0430*/  LDG.E R15, desc[UR6][R6.64+0x18] ;  /* 0x00001806060f7981 */ /* 0x000f28000c1e1900 */
[----:B------:R-:W4:Y:S01]  /*0440*/  LDG.E R14, desc[UR6][R6.64+0x1c] ;  /* 0x00001c06060e7981 */ /* 0x000f22000c1e1900 */
[----:B------:R-:W-:Y:S01]  /*0450*/  VIADD R8, R8, 0x8 ;  /* 0x0000000808087836 */ /* 0x000fe20000000000 */
[----:B--2--5:R-:W-:-:S04]  /*0460*/  IADD3 R4, PT, PT, R9, R5, R4 ;  /* 0x0000000509047210 */ /* 0x024fc80007ffe004 */
[----:B---3--:R-:W-:-:S04]  /*0470*/  IADD3 R4, PT, PT, R10, R4, R11 ;  /* 0x000000040a047210 */ /* 0x008fc80007ffe00b */
[----:B----4-:R-:W-:-:S04]  /*0480*/  IADD3 R4, PT, PT, R12, R4, R13 ;  /* 0x000000040c047210 */ /* 0x010fc80007ffe00d */
[----:B------:R-:W-:-:S07]  /*0490*/  IADD3 R5, PT, PT, R14, R4, R15 ;  /* 0x000000040e057210 */ /* 0x000fce0007ffe00f */
.L_x_3:
        /* <DEDUP_REMOVED lines=10> */
[----:B------:R-:W3:Y:S01]  /*0540*/  LDG.E R10, desc[UR6][R6.64+0xc] ;  /* 0x00000c06060a7981 */ /* 0x000ee2000c1e1900 */
[----:B------:R-:W-:Y:S01]  /*0550*/  VIADD R8, R8, 0x4 ;  /* 0x0000000408087836 */ /* 0x000fe20000000000 */
[----:B--2--5:R-:W-:-:S04]  /*0560*/  IADD3 R4, PT, PT, R9, R5, R4 ;  /* 0x0000000509047210 */ /* 0x024fc80007ffe004 */
[----:B---3--:R-:W-:-:S07]  /*0570*/  IADD3 R5, PT, PT, R10, R4, R11 ;  /* 0x000000040a057210 */ /* 0x008fce0007ffe00b */
.L_x_4:
[----:B------:R-:W-:Y:S05]  /*0580*/  @!P1 BRA `(.L_x_2) ;  /* 0x0000000000309947 */ /* 0x000fea0003800000 */
[----:B------:R-:W1:Y:S01]  /*0590*/  LDC.64 R6, c[0x0][0x380] ;  /* 0x0000e000ff067b82 */ /* 0x000e620000000a00 */
[----:B------:R-:W-:Y:S02]  /*05a0*/  IMAD.MOV R0, RZ, RZ, -R0 ;  /* 0x000000ffff007224 */ /* 0x000fe400078e0a00 */
[----:B-1----:R-:W-:-:S07]  /*05b0*/  IMAD.WIDE.U32 R8, R8, 0x4, R6 ;  /* 0x0000000408087825 */ /* 0x002fce00078e0006 */
.L_x_5:
[----:B------:R-:W-:Y:S02]  /*05c0*/  IMAD.MOV.U32 R6, RZ, RZ, R8 ;  /* 0x000000ffff067224 */ /* 0x000fe400078e0008 */
[----:B------:R-:W-:-:S05]  /*05d0*/  IMAD.MOV.U32 R7, RZ, RZ, R9 ;  /* 0x000000ffff077224 */ /* 0x000fca00078e0009 */
[----:B------:R-:W2:Y:S01]  /*05e0*/  LDG.E R4, desc[UR6][R6.64] ;  /* 0x0000000606047981 */ /* 0x000ea2000c1e1900 */
[----:B------:R-:W-:Y:S01]  /*05f0*/  VIADD R0, R0, 0x1 ;  /* 0x0000000100007836 */ /* 0x000fe20000000000 */
[----:B------:R-:W-:-:S04]  /*0600*/  IADD3 R8, P1, PT, R8, 0x4, RZ ;  /* 0x0000000408087810 */ /* 0x000fc80007f3e0ff */
[----:B------:R-:W-:Y:S01]  /*0610*/  ISETP.NE.AND P0, PT, R0, RZ, PT ;  /* 0x000000ff0000720c */ /* 0x000fe20003f05270 */
[----:B------:R-:W-:Y:S02]  /*0620*/  IMAD.X R9, RZ, RZ, R9, P1 ;  /* 0x000000ffff097224 */ /* 0x000fe400008e0609 */
[----:B--2--5:R-:W-:-:S10]  /*0630*/  IMAD.IADD R5, R4, 0x1, R5 ;  /* 0x0000000104057824 */ /* 0x024fd400078e0205 */
[----:B------:R-:W-:Y:S05]  /*0640*/  @P0 BRA `(.L_x_5) ;  /* 0xfffffffc00dc0947 */ /* 0x000fea000383ffff */
.L_x_2:
[----:B-----5:R-:W-:Y:S01]  /*0650*/  STG.E desc[UR6][R2.64], R5 ;  /* 0x0000000502007986 */ /* 0x020fe2000c101906 */
[----:B------:R-:W-:Y:S05]  /*0660*/  EXIT ;  /* 0x000000000000794d */ /* 0x000fea0003800000 */
.L_x_6:
[----:B------:R-:W-:-:S00]  /*0670*/  BRA `(.L_x_6) ;  /* 0xfffffffc00fc7947 */ /* 0x000fc0000383ffff */
[----:B------:R-:W-:-:S00]  /*0680*/  NOP ;  /* 0x0000000000007918 */ /* 0x000fc00000000000 */
[----:B------:R-:W-:-:S00]  /*0690*/  NOP ;  /* 0x0000000000007918 */ /* 0x000fc00000000000 */
[----:B------:R-:W-:-:S00]  /*06a0*/  NOP ;  /* 0x0000000000007918 */ /* 0x000fc00000000000 */
[----:B------:R-:W-:-:S00]  /*06b0*/  NOP ;  /* 0x0000000000007918 */ /* 0x000fc00000000000 */
[----:B------:R-:W-:-:S00]  /*06c0*/  NOP ;  /* 0x0000000000007918 */ /* 0x000fc00000000000 */
[----:B------:R-:W-:-:S00]  /*06d0*/  NOP ;  /* 0x0000000000007918 */ /* 0x000fc00000000000 */
[----:B------:R-:W-:-:S00]  /*06e0*/  NOP ;  /* 0x0000000000007918 */ /* 0x000fc00000000000 */
[----:B------:R-:W-:-:S00]  /*06f0*/  NOP ;  /* 0x0000000000007918 */ /* 0x000fc00000000000 */
.L_x_7:


//--------------------- .nv.shared.reserved.0     --------------------------
	.section	.nv.shared.reserved.0,"aw",@nobits
	.weak		__nv_reservedSMEM_offset_0_alias
	.size		__nv_reservedSMEM_offset_0_alias, 0, 64
	.other		__nv_reservedSMEM_offset_0_alias,@"STO_CUDA_RESERVED_SHARED STV_DEFAULT"
__nv_reservedSMEM_offset_0_alias:
	.zero		0
	.zero		64


//--------------------- .nv.constant0._Z3sumPii   --------------------------
	.section	.nv.constant0._Z3sumPii,"a",@progbits
	.sectionflags	@""
	.align	4
.nv.constant0._Z3sumPii:
	.zero		908


//--------------------- SYMBOLS --------------------------

	.type		.nv.reservedSmem.offset0,@object
	.size		.nv.reservedSmem.offset0,0x4
